//
// Generated by NVIDIA NVVM Compiler
//
// Compiler Build ID: CL-36424714
// Cuda compilation tools, release 13.0, V13.0.88
// Based on NVVM 20.0.0
//

.version 9.0
.target sm_100
.address_size 64

	// .globl	default_function_kernel

.visible .entry default_function_kernel(
	.param .u64 .ptr .align 1 default_function_kernel_param_0,
	.param .u64 .ptr .align 1 default_function_kernel_param_1
)
.maxntid 32
{
	.reg .pred 	%p<3>;
	.reg .b16 	%rs<2>;
	.reg .b32 	%r<8>;
	.reg .b32 	%f<2>;
	.reg .b64 	%rd<9>;

	ld.param.u64 	%rd1, [default_function_kernel_param_0];
	ld.param.u64 	%rd2, [default_function_kernel_param_1];
	mov.u32 	%r1, %ctaid.x;
	shl.b32 	%r3, %r1, 3;
	mov.u32 	%r2, %tid.x;
	shr.u32 	%r4, %r2, 2;
	or.b32  	%r5, %r3, %r4;
	setp.gt.u32 	%p1, %r5, 1616;
	@%p1 bra 	$L__BB0_2;
	cvta.to.global.u64 	%rd3, %rd2;
	cvta.to.global.u64 	%rd4, %rd1;
	shl.b32 	%r6, %r1, 5;
	or.b32  	%r7, %r6, %r2;
	cvt.u64.u32 	%rd5, %r7;
	mul.wide.u32 	%rd6, %r7, 4;
	add.s64 	%rd7, %rd3, %rd6;
	ld.global.nc.f32 	%f1, [%rd7];
	setp.nan.f32 	%p2, %f1, %f1;
	selp.u16 	%rs1, 1, 0, %p2;
	add.s64 	%rd8, %rd4, %rd5;
	st.global.u8 	[%rd8], %rs1;
$L__BB0_2:
	ret;

}


// ===== COMPILED SASS (sm_100) =====

	.target	sm_100

	.elftype	@"ET_EXEC"


//--------------------- .note.nv.tkinfo           --------------------------
	.section	.note.nv.tkinfo,"",@"SHT_NOTE"
	.sectionflags	@"SHF_NOTE_NV_TKINFO"
	.tkinfo
        /*0018*/ 	.word	0x00000002
        /*0030*/ 	.string	""
        /*0030*/ 	.string	"ptxas"
        /*0030*/ 	.string	"Cuda compilation tools, release 13.0, V13.0.88"
        /*0030*/ 	.string	"Build cuda_13.0.r13.0/compiler.36424714_0"
        /*0030*/ 	.string	"-arch sm_100 -m 64 "



//--------------------- .note.nv.cuinfo           --------------------------
	.section	.note.nv.cuinfo,"",@"SHT_NOTE"
	.sectionflags	@"SHF_NOTE_NV_CUINFO"
        /*0018*/ 	.short	0x0002
        /*001a*/ 	.short	0x0064
        /*001c*/ 	.short	0x0082
	.zero		2


//--------------------- .nv.info                  --------------------------
	.section	.nv.info,"",@"SHT_CUDA_INFO"
	.align	4


	//----- nvinfo : EIATTR_REGCOUNT
	.align		4
        /*0000*/ 	.byte	0x04, 0x2f
        /*0002*/ 	.short	(.L_1 - .L_0)
	.align		4
.L_0:
        /*0004*/ 	.word	index@(default_function_kernel)
        /*0008*/ 	.word	0x0000000a


	//----- nvinfo : EIATTR_FRAME_SIZE
	.align		4
.L_1:
        /*000c*/ 	.byte	0x04, 0x11
        /*000e*/ 	.short	(.L_3 - .L_2)
	.align		4
.L_2:
        /*0010*/ 	.word	index@(default_function_kernel)
        /*0014*/ 	.word	0x00000000


	//----- nvinfo : EIATTR_MIN_STACK_SIZE
	.align		4
.L_3:
        /*0018*/ 	.byte	0x04, 0x12
        /*001a*/ 	.short	(.L_5 - .L_4)
	.align		4
.L_4:
        /*001c*/ 	.word	index@(default_function_kernel)
        /*0020*/ 	.word	0x00000000
.L_5:


//--------------------- .nv.compat                --------------------------
	.section	.nv.compat,"",@"SHT_CUDA_COMPAT_INFO"
	.align	4
        /*0000*/ 	.byte	0x02, 0x09, 0x00, 0x00, 0x02, 0x02, 0x01, 0x00, 0x02, 0x05, 0x05, 0x00, 0x03, 0x07, 0x01, 0x01
        /*0010*/ 	.byte	0x02, 0x03, 0x00, 0x00, 0x02, 0x06, 0x01, 0x00, 0x04, 0x0b, 0x08, 0x00, 0x09, 0x00, 0x00, 0x00
        /*0020*/ 	.byte	0x00, 0x00, 0x00, 0x00


//--------------------- .nv.info.default_function_kernel --------------------------
	.section	.nv.info.default_function_kernel,"",@"SHT_CUDA_INFO"
	.sectionflags	@""
	.align	4


	//----- nvinfo : EIATTR_CUDA_API_VERSION
	.align		4
        /*0000*/ 	.byte	0x04, 0x37
        /*0002*/ 	.short	(.L_7 - .L_6)
.L_6:
        /*0004*/ 	.word	0x00000082


	//----- nvinfo : EIATTR_KPARAM_INFO
	.align		4
.L_7:
        /*0008*/ 	.byte	0x04, 0x17
        /*000a*/ 	.short	(.L_9 - .L_8)
.L_8:
        /*000c*/ 	.word	0x00000000
        /*0010*/ 	.short	0x0001
        /*0012*/ 	.short	0x0008
        /*0014*/ 	.byte	0x00, 0xf5, 0x21, 0x00


	//----- nvinfo : EIATTR_KPARAM_INFO
	.align		4
.L_9:
        /*0018*/ 	.byte	0x04, 0x17
        /*001a*/ 	.short	(.L_11 - .L_10)
.L_10:
        /*001c*/ 	.word	0x00000000
        /*0020*/ 	.short	0x0000
        /*0022*/ 	.short	0x0000
        /*0024*/ 	.byte	0x00, 0xf5, 0x21, 0x00


	//----- nvinfo : EIATTR_SPARSE_MMA_MASK
	.align		4
.L_11:
        /*0028*/ 	.byte	0x03, 0x50
        /*002a*/ 	.short	0x0000


	//----- nvinfo : EIATTR_MAXREG_COUNT
	.align		4
        /*002c*/ 	.byte	0x03, 0x1b
        /*002e*/ 	.short	0x00ff


	//----- nvinfo : EIATTR_MERCURY_ISA_VERSION
	.align		4
        /*0030*/ 	.byte	0x03, 0x5f
        /*0032*/ 	.short	0x0101


	//----- nvinfo : EIATTR_VRC_CTA_INIT_COUNT
	.align		4
        /*0034*/ 	.byte	0x02, 0x4a
	.zero		1
	.zero		1


	//----- nvinfo : EIATTR_EXIT_INSTR_OFFSETS
	.align		4
        /*0038*/ 	.byte	0x04, 0x1c
        /*003a*/ 	.short	(.L_13 - .L_12)


	//   ....[0]....
.L_12:
        /*003c*/ 	.word	0x00000070


	//   ....[1]....
        /*0040*/ 	.word	0x00000140


	//----- nvinfo : EIATTR_MAX_THREADS
	.align		4
.L_13:
        /*0044*/ 	.byte	0x04, 0x05
        /*0046*/ 	.short	(.L_15 - .L_14)
.L_14:
        /*0048*/ 	.word	0x00000020
        /*004c*/ 	.word	0x00000001
        /*0050*/ 	.word	0x00000001


	//----- nvinfo : EIATTR_CBANK_PARAM_SIZE
	.align		4
.L_15:
        /*0054*/ 	.byte	0x03, 0x19
        /*0056*/ 	.short	0x0010


	//----- nvinfo : EIATTR_PARAM_CBANK
	.align		4
        /*0058*/ 	.byte	0x04, 0x0a
        /*005a*/ 	.short	(.L_17 - .L_16)
	.align		4
.L_16:
        /*005c*/ 	.word	index@(.nv.constant0.default_function_kernel)
        /*0060*/ 	.short	0x0380
        /*0062*/ 	.short	0x0010


	//----- nvinfo : EIATTR_SW_WAR
	.align		4
.L_17:
        /*0064*/ 	.byte	0x04, 0x36
        /*0066*/ 	.short	(.L_19 - .L_18)
.L_18:
        /*0068*/ 	.word	0x00000008
.L_19:


//--------------------- .nv.callgraph             --------------------------
	.section	.nv.callgraph,"",@"SHT_CUDA_CALLGRAPH"
	.align	4
	.sectionentsize	8
	.align		4
        /*0000*/ 	.word	0x00000000
	.align		4
        /*0004*/ 	.word	0xffffffff
	.align		4
        /*0008*/ 	.word	0x00000000
	.align		4
        /*000c*/ 	.word	0xfffffffe
	.align		4
        /*0010*/ 	.word	0x00000000
	.align		4
        /*0014*/ 	.word	0xfffffffd
	.align		4
        /*0018*/ 	.word	0x00000000
	.align		4
        /*001c*/ 	.word	0xfffffffc


//--------------------- .text.default_function_kernel --------------------------
	.section	.text.default_function_kernel,"ax",@progbits
	.align	128
        .global         default_function_kernel
        .type           default_function_kernel,@function
        .size           default_function_kernel,(.L_x_1 - default_function_kernel)
        .other          default_function_kernel,@"STO_CUDA_ENTRY STV_DEFAULT"
default_function_kernel:
.text.default_function_kernel:
[----:B------:R-:W-:Y:S01]  /*0000*/  LDC R1, c[0x0][0x37c] ;  /* 0x0000df00ff017b82 */ /* 0x000fe20000000800 */
[----:B------:R-:W0:Y:S07]  /*0010*/  S2R R5, SR_TID.X ;  /* 0x0000000000057919 */ /* 0x000e2e0000002100 */
[----:B------:R-:W1:Y:S02]  /*0020*/  S2UR UR5, SR_CTAID.X ;  /* 0x00000000000579c3 */ /* 0x000e640000002500 */
[----:B-1----:R-:W-:Y:S01]  /*0030*/  USHF.L.U32 UR4, UR5, 0x3, URZ ;  /* 0x0000000305047899 */ /* 0x002fe200080006ff */
[----:B0-----:R-:W-:-:S05]  /*0040*/  SHF.R.U32.HI R0, RZ, 0x2, R5 ;  /* 0x00000002ff007819 */ /* 0x001fca0000011605 */
[----:B------:R-:W-:-:S04]  /*0050*/  LOP3.LUT R0, R0, UR4, RZ, 0xfc, !PT ;  /* 0x0000000400007c12 */ /* 0x000fc8000f8efcff */
[----:B------:R-:W-:-:S13]  /*0060*/  ISETP.GT.U32.AND P0, PT, R0, 0x650, PT ;  /* 0x000006500000780c */ /* 0x000fda0003f04070 */
[----:B------:R-:W-:Y:S05]  /*0070*/  @P0 EXIT ;  /* 0x000000000000094d */ /* 0x000fea0003800000 */
[----:B------:R-:W0:Y:S01]  /*0080*/  LDC.64 R2, c[0x0][0x388] ;  /* 0x0000e200ff027b82 */ /* 0x000e220000000a00 */
[----:B------:R-:W1:Y:S01]  /*0090*/  LDCU.64 UR6, c[0x0][0x358] ;  /* 0x00006b00ff0677ac */ /* 0x000e620008000a00 */
[----:B------:R-:W-:Y:S01]  /*00a0*/  USHF.L.U32 UR4, UR5, 0x5, URZ ;  /* 0x0000000505047899 */ /* 0x000fe200080006ff */
[----:B------:R-:W2:Y:S05]  /*00b0*/  LDCU.64 UR8, c[0x0][0x380] ;  /* 0x00007000ff0877ac */ /* 0x000eaa0008000a00 */
[----:B------:R-:W-:-:S05]  /*00c0*/  LOP3.LUT R5, R5, UR4, RZ, 0xfc, !PT ;  /* 0x0000000405057c12 */ /* 0x000fca000f8efcff */
[----:B0-----:R-:W-:-:S06]  /*00d0*/  IMAD.WIDE.U32 R2, R5, 0x4, R2 ;  /* 0x0000000405027825 */ /* 0x001fcc00078e0002 */
[----:B-1----:R-:W3:Y:S01]  /*00e0*/  LDG.E.CONSTANT R2, desc[UR6][R2.64] ;  /* 0x0000000602027981 */ /* 0x002ee2000c1e9900 */
[----:B--2---:R-:W-:-:S05]  /*00f0*/  IADD3 R4, P1, PT, R5, UR8, RZ ;  /* 0x0000000805047c10 */ /* 0x004fca000ff3e0ff */
[----:B------:R-:W-:Y:S01]  /*0100*/  IMAD.X R5, RZ, RZ, UR9, P1 ;  /* 0x00000009ff057e24 */ /* 0x000fe200088e06ff */
[----:B---3--:R-:W-:-:S04]  /*0110*/  FSETP.NAN.AND P0, PT, R2, R2, PT ;  /* 0x000000020200720b */ /* 0x008fc80003f08000 */
[----:B------:R-:W-:-:S05]  /*0120*/  SEL R7, RZ, 0x1, !P0 ;  /* 0x00000001ff077807 */ /* 0x000fca0004000000 */
[----:B------:R-:W-:Y:S01]  /*0130*/  STG.E.U8 desc[UR6][R4.64], R7 ;  /* 0x0000000704007986 */ /* 0x000fe2000c101106 */
[----:B------:R-:W-:Y:S05]  /*0140*/  EXIT ;  /* 0x000000000000794d */ /* 0x000fea0003800000 */
.L_x_0:
[----:B------:R-:W-:-:S00]  /*0150*/  BRA `(.L_x_0) ;  /* 0xfffffffc00fc7947 */ /* 0x000fc0000383ffff */
[----:B------:R-:W-:-:S00]  /*0160*/  NOP ;  /* 0x0000000000007918 */ /* 0x000fc00000000000 */
        /* <DEDUP_REMOVED lines=9> */
.L_x_1:


//--------------------- .nv.shared.reserved.0     --------------------------
	.section	.nv.shared.reserved.0,"aw",@nobits
	.weak		__nv_reservedSMEM_offset_0_alias
	.size		__nv_reservedSMEM_offset_0_alias, 0, 64
	.other		__nv_reservedSMEM_offset_0_alias,@"STO_CUDA_RESERVED_SHARED STV_DEFAULT"
__nv_reservedSMEM_offset_0_alias:
	.zero		0
	.zero		64


//--------------------- .nv.constant0.default_function_kernel --------------------------
	.section	.nv.constant0.default_function_kernel,"a",@progbits
	.sectionflags	@""
	.align	4
.nv.constant0.default_function_kernel:
	.zero		912


//--------------------- SYMBOLS --------------------------

	.type		.nv.reservedSmem.offset0,@object
	.size		.nv.reservedSmem.offset0,0x4
